//
// Generated by NVIDIA NVVM Compiler
//
// Compiler Build ID: CL-36424714
// Cuda compilation tools, release 13.0, V13.0.88
// Based on NVVM 20.0.0
//

.version 9.0
.target sm_100
.address_size 64

	// .globl	_Z18print_gloabl_id_2dv
.extern .func  (.param .b32 func_retval0) vprintf
(
	.param .b64 vprintf_param_0,
	.param .b64 vprintf_param_1
)
;
.global .align 1 .b8 $str[83] = {91, 68, 69, 86, 73, 67, 69, 93, 32, 116, 104, 114, 101, 97, 100, 73, 100, 120, 46, 120, 32, 37, 100, 44, 32, 116, 104, 114, 101, 97, 100, 73, 100, 120, 46, 121, 32, 37, 100, 44, 32, 98, 108, 111, 99, 107, 73, 100, 120, 46, 120, 58, 32, 37, 100, 44, 32, 98, 108, 111, 99, 107, 73, 100, 120, 46, 121, 58, 32, 37, 100, 44, 32, 103, 105, 100, 58, 32, 37, 100, 32, 10};

.visible .entry _Z18print_gloabl_id_2dv()
{
	.local .align 8 .b8 	__local_depot0[24];
	.reg .b64 	%SP;
	.reg .b64 	%SPL;
	.reg .b32 	%r<13>;
	.reg .b64 	%rd<5>;

	mov.u64 	%SPL, __local_depot0;
	cvta.local.u64 	%SP, %SPL;
	add.u64 	%rd1, %SP, 0;
	add.u64 	%rd2, %SPL, 0;
	mov.u32 	%r1, %tid.x;
	mov.u32 	%r2, %tid.y;
	mov.u32 	%r3, %ntid.x;
	mov.u32 	%r4, %ctaid.x;
	mov.u32 	%r5, %ctaid.y;
	mov.u32 	%r6, %nctaid.x;
	mad.lo.s32 	%r7, %r5, %r6, %r4;
	mov.u32 	%r8, %ntid.y;
	mad.lo.s32 	%r9, %r7, %r8, %r2;
	mad.lo.s32 	%r10, %r9, %r3, %r1;
	st.local.v2.u32 	[%rd2], {%r1, %r2};
	st.local.v2.u32 	[%rd2+8], {%r4, %r5};
	st.local.u32 	[%rd2+16], %r10;
	mov.u64 	%rd3, $str;
	cvta.global.u64 	%rd4, %rd3;
	{ // callseq 0, 0
	.param .b64 param0;
	st.param.b64 	[param0], %rd4;
	.param .b64 param1;
	st.param.b64 	[param1], %rd1;
	.param .b32 retval0;
	call.uni (retval0), 
	vprintf, 
	(
	param0, 
	param1
	);
	ld.param.b32 	%r11, [retval0];
	} // callseq 0
	ret;

}


// ===== COMPILED SASS (sm_100) =====

	.target	sm_100

	.elftype	@"ET_EXEC"


//--------------------- .note.nv.tkinfo           --------------------------
	.section	.note.nv.tkinfo,"",@"SHT_NOTE"
	.sectionflags	@"SHF_NOTE_NV_TKINFO"
	.tkinfo
        /*0018*/ 	.word	0x00000002
        /*0030*/ 	.string	""
        /*0030*/ 	.string	"ptxas"
        /*0030*/ 	.string	"Cuda compilation tools, release 13.0, V13.0.88"
        /*0030*/ 	.string	"Build cuda_13.0.r13.0/compiler.36424714_0"
        /*0030*/ 	.string	"-arch sm_100 -m 64 "



//--------------------- .note.nv.cuinfo           --------------------------
	.section	.note.nv.cuinfo,"",@"SHT_NOTE"
	.sectionflags	@"SHF_NOTE_NV_CUINFO"
        /*0018*/ 	.short	0x0002
        /*001a*/ 	.short	0x0064
        /*001c*/ 	.short	0x0082
	.zero		2


//--------------------- .nv.info                  --------------------------
	.section	.nv.info,"",@"SHT_CUDA_INFO"
	.align	4


	//----- nvinfo : EIATTR_REGCOUNT
	.align		4
        /*0000*/ 	.byte	0x04, 0x2f
        /*0002*/ 	.short	(.L_2 - .L_1)
	.align		4
.L_1:
        /*0004*/ 	.word	index@(_Z18print_gloabl_id_2dv)
        /*0008*/ 	.word	0x00000018


	//----- nvinfo : EIATTR_FRAME_SIZE
	.align		4
.L_2:
        /*000c*/ 	.byte	0x04, 0x11
        /*000e*/ 	.short	(.L_4 - .L_3)
	.align		4
.L_3:
        /*0010*/ 	.word	index@(_Z18print_gloabl_id_2dv)
        /*0014*/ 	.word	0x00000018


	//----- nvinfo : EIATTR_MIN_STACK_SIZE
	.align		4
.L_4:
        /*0018*/ 	.byte	0x04, 0x12
        /*001a*/ 	.short	(.L_6 - .L_5)
	.align		4
.L_5:
        /*001c*/ 	.word	index@(_Z18print_gloabl_id_2dv)
        /*0020*/ 	.word	0x00000018
.L_6:


//--------------------- .nv.compat                --------------------------
	.section	.nv.compat,"",@"SHT_CUDA_COMPAT_INFO"
	.align	4
        /*0000*/ 	.byte	0x02, 0x09, 0x00, 0x00, 0x02, 0x02, 0x01, 0x00, 0x02, 0x05, 0x05, 0x00, 0x03, 0x07, 0x01, 0x01
        /*0010*/ 	.byte	0x02, 0x03, 0x00, 0x00, 0x02, 0x06, 0x01, 0x00, 0x04, 0x0b, 0x08, 0x00, 0x09, 0x00, 0x00, 0x00
        /*0020*/ 	.byte	0x00, 0x00, 0x00, 0x00


//--------------------- .nv.info._Z18print_gloabl_id_2dv --------------------------
	.section	.nv.info._Z18print_gloabl_id_2dv,"",@"SHT_CUDA_INFO"
	.sectionflags	@""
	.align	4


	//----- nvinfo : EIATTR_CUDA_API_VERSION
	.align		4
        /*0000*/ 	.byte	0x04, 0x37
        /*0002*/ 	.short	(.L_8 - .L_7)
.L_7:
        /*0004*/ 	.word	0x00000082


	//----- nvinfo : EIATTR_SPARSE_MMA_MASK
	.align		4
.L_8:
        /*0008*/ 	.byte	0x03, 0x50
        /*000a*/ 	.short	0x0000


	//----- nvinfo : EIATTR_MAXREG_COUNT
	.align		4
        /*000c*/ 	.byte	0x03, 0x1b
        /*000e*/ 	.short	0x00ff


	//----- nvinfo : EIATTR_EXTERNS
	.align		4
        /*0010*/ 	.byte	0x04, 0x0f
        /*0012*/ 	.short	(.L_10 - .L_9)


	//   ....[0]....
	.align		4
.L_9:
        /*0014*/ 	.word	index@(vprintf)


	//----- nvinfo : EIATTR_MERCURY_ISA_VERSION
	.align		4
.L_10:
        /*0018*/ 	.byte	0x03, 0x5f
        /*001a*/ 	.short	0x0101


	//----- nvinfo : EIATTR_VRC_CTA_INIT_COUNT
	.align		4
        /*001c*/ 	.byte	0x02, 0x4a
	.zero		1
	.zero		1


	//----- nvinfo : EIATTR_SYSCALL_OFFSETS
	.align		4
        /*0020*/ 	.byte	0x04, 0x46
        /*0022*/ 	.short	(.L_12 - .L_11)


	//   ....[0]....
.L_11:
        /*0024*/ 	.word	0x00000190


	//----- nvinfo : EIATTR_EXIT_INSTR_OFFSETS
	.align		4
.L_12:
        /*0028*/ 	.byte	0x04, 0x1c
        /*002a*/ 	.short	(.L_14 - .L_13)


	//   ....[0]....
.L_13:
        /*002c*/ 	.word	0x000001a0


	//----- nvinfo : EIATTR_SW_WAR
	.align		4
.L_14:
        /*0030*/ 	.byte	0x04, 0x36
        /*0032*/ 	.short	(.L_16 - .L_15)
.L_15:
        /*0034*/ 	.word	0x00000008
.L_16:


//--------------------- .nv.callgraph             --------------------------
	.section	.nv.callgraph,"",@"SHT_CUDA_CALLGRAPH"
	.align	4
	.sectionentsize	8
	.align		4
        /*0000*/ 	.word	0x00000000
	.align		4
        /*0004*/ 	.word	0xffffffff
	.align		4
        /*0008*/ 	.word	index@(_Z18print_gloabl_id_2dv)
	.align		4
        /*000c*/ 	.word	index@(vprintf)
	.align		4
        /*0010*/ 	.word	0x00000000
	.align		4
        /*0014*/ 	.word	0xfffffffe
	.align		4
        /*0018*/ 	.word	0x00000000
	.align		4
        /*001c*/ 	.word	0xfffffffd
	.align		4
        /*0020*/ 	.word	0x00000000
	.align		4
        /*0024*/ 	.word	0xfffffffc


//--------------------- .nv.constant4             --------------------------
	.section	.nv.constant4,"a",@progbits
	.align	8
	.align		8
.nv.constant4:
        /*0000*/ 	.dword	vprintf
	.align		8
        /*0008*/ 	.dword	$str


//--------------------- .text._Z18print_gloabl_id_2dv --------------------------
	.section	.text._Z18print_gloabl_id_2dv,"ax",@progbits
	.align	128
        .global         _Z18print_gloabl_id_2dv
        .type           _Z18print_gloabl_id_2dv,@function
        .size           _Z18print_gloabl_id_2dv,(.L_x_2 - _Z18print_gloabl_id_2dv)
        .other          _Z18print_gloabl_id_2dv,@"STO_CUDA_ENTRY STV_DEFAULT"
_Z18print_gloabl_id_2dv:
.text._Z18print_gloabl_id_2dv:
[----:B------:R-:W0:Y:S01]  /*0000*/  LDC R1, c[0x0][0x37c] ;  /* 0x0000df00ff017b82 */ /* 0x000e220000000800 */
[----:B------:R-:W1:Y:S01]  /*0010*/  S2R R10, SR_CTAID.X ;  /* 0x00000000000a7919 */ /* 0x000e620000002500 */
[----:B------:R-:W2:Y:S01]  /*0020*/  LDCU UR5, c[0x0][0x2fc] ;  /* 0x00005f80ff0577ac */ /* 0x000ea20008000800 */
[----:B------:R-:W-:Y:S01]  /*0030*/  MOV R2, 0x0 ;  /* 0x0000000000027802 */ /* 0x000fe20000000f00 */
[----:B0-----:R-:W-:Y:S01]  /*0040*/  VIADD R1, R1, 0xffffffe8 ;  /* 0xffffffe801017836 */ /* 0x001fe20000000000 */
[----:B------:R-:W1:Y:S01]  /*0050*/  S2R R11, SR_CTAID.Y ;  /* 0x00000000000b7919 */ /* 0x000e620000002600 */
[----:B------:R-:W0:Y:S01]  /*0060*/  LDCU UR6, c[0x0][0x360] ;  /* 0x00006c00ff0677ac */ /* 0x000e220008000800 */
[----:B------:R-:W3:Y:S01]  /*0070*/  S2R R9, SR_TID.Y ;  /* 0x0000000000097919 */ /* 0x000ee20000002200 */
[----:B------:R-:W1:Y:S01]  /*0080*/  LDCU UR4, c[0x0][0x370] ;  /* 0x00006e00ff0477ac */ /* 0x000e620008000800 */
[----:B------:R-:W0:Y:S01]  /*0090*/  S2R R8, SR_TID.X ;  /* 0x0000000000087919 */ /* 0x000e220000002100 */
[----:B------:R-:W3:Y:S01]  /*00a0*/  LDCU UR7, c[0x0][0x364] ;  /* 0x00006c80ff0777ac */ /* 0x000ee20008000800 */
[----:B-1----:R-:W-:Y:S01]  /*00b0*/  IMAD R0, R11, UR4, R10 ;  /* 0x000000040b007c24 */ /* 0x002fe2000f8e020a */
[----:B------:R-:W1:Y:S01]  /*00c0*/  LDCU UR4, c[0x0][0x2f8] ;  /* 0x00005f00ff0477ac */ /* 0x000e620008000800 */
[----:B------:R4:W-:Y:S02]  /*00d0*/  STL.64 [R1+0x8], R10 ;  /* 0x0000080a01007387 */ /* 0x0009e40000100a00 */
[----:B---3--:R-:W-:-:S04]  /*00e0*/  IMAD R3, R0, UR7, R9 ;  /* 0x0000000700037c24 */ /* 0x008fc8000f8e0209 */
[----:B0-----:R-:W-:Y:S01]  /*00f0*/  IMAD R0, R3, UR6, R8 ;  /* 0x0000000603007c24 */ /* 0x001fe2000f8e0208 */
[----:B------:R4:W-:Y:S01]  /*0100*/  STL.64 [R1], R8 ;  /* 0x0000000801007387 */ /* 0x0009e20000100a00 */
[----:B------:R-:W0:Y:S01]  /*0110*/  LDC.64 R2, c[0x4][R2] ;  /* 0x0100000002027b82 */ /* 0x000e220000000a00 */
[----:B------:R-:W3:Y:S02]  /*0120*/  LDCU.64 UR6, c[0x4][0x8] ;  /* 0x01000100ff0677ac */ /* 0x000ee40008000a00 */
[----:B------:R4:W-:Y:S01]  /*0130*/  STL [R1+0x10], R0 ;  /* 0x0000100001007387 */ /* 0x0009e20000100800 */
[----:B-1----:R-:W-:-:S04]  /*0140*/  IADD3 R6, P0, PT, R1, UR4, RZ ;  /* 0x0000000401067c10 */ /* 0x002fc8000ff1e0ff */
[----:B--2---:R-:W-:Y:S01]  /*0150*/  IADD3.X R7, PT, PT, RZ, UR5, RZ, P0, !PT ;  /* 0x00000005ff077c10 */ /* 0x004fe200087fe4ff */
[----:B---3--:R-:W-:Y:S01]  /*0160*/  IMAD.U32 R4, RZ, RZ, UR6 ;  /* 0x00000006ff047e24 */ /* 0x008fe2000f8e00ff */
[----:B----4-:R-:W-:-:S07]  /*0170*/  MOV R5, UR7 ;  /* 0x0000000700057c02 */ /* 0x010fce0008000f00 */
[----:B------:R-:W-:-:S07]  /*0180*/  LEPC R20, `(.L_x_0) ;  /* 0x000000001014794e */ /* 0x000fce0000000000 */
[----:B0-----:R-:W-:Y:S05]  /*0190*/  CALL.ABS.NOINC R2 ;  /* 0x0000000002007343 */ /* 0x001fea0003c00000 */
.L_x_0:
[----:B------:R-:W-:Y:S05]  /*01a0*/  EXIT ;  /* 0x000000000000794d */ /* 0x000fea0003800000 */
.L_x_1:
[----:B------:R-:W-:-:S00]  /*01b0*/  BRA `(.L_x_1) ;  /* 0xfffffffc00fc7947 */ /* 0x000fc0000383ffff */
[----:B------:R-:W-:-:S00]  /*01c0*/  NOP ;  /* 0x0000000000007918 */ /* 0x000fc00000000000 */
        /* <DEDUP_REMOVED lines=11> */
.L_x_2:


//--------------------- .nv.global.init           --------------------------
	.section	.nv.global.init,"aw",@progbits
.nv.global.init:
	.type		$str,@object
	.size		$str,(.L_0 - $str)
$str:
        /*0000*/ 	.byte	0x5b, 0x44, 0x45, 0x56, 0x49, 0x43, 0x45, 0x5d, 0x20, 0x74, 0x68, 0x72, 0x65, 0x61, 0x64, 0x49
        /*0010*/ 	.byte	0x64, 0x78, 0x2e, 0x78, 0x20, 0x25, 0x64, 0x2c, 0x20, 0x74, 0x68, 0x72, 0x65, 0x61, 0x64, 0x49
        /*0020*/ 	.byte	0x64, 0x78, 0x2e, 0x79, 0x20, 0x25, 0x64, 0x2c, 0x20, 0x62, 0x6c, 0x6f, 0x63, 0x6b, 0x49, 0x64
        /*0030*/ 	.byte	0x78, 0x2e, 0x78, 0x3a, 0x20, 0x25, 0x64, 0x2c, 0x20, 0x62, 0x6c, 0x6f, 0x63, 0x6b, 0x49, 0x64
        /*0040*/ 	.byte	0x78, 0x2e, 0x79, 0x3a, 0x20, 0x25, 0x64, 0x2c, 0x20, 0x67, 0x69, 0x64, 0x3a, 0x20, 0x25, 0x64
        /*0050*/ 	.byte	0x20, 0x0a, 0x00
.L_0:


//--------------------- .nv.shared.reserved.0     --------------------------
	.section	.nv.shared.reserved.0,"aw",@nobits
	.weak		__nv_reservedSMEM_offset_0_alias
	.size		__nv_reservedSMEM_offset_0_alias, 0, 64
	.other		__nv_reservedSMEM_offset_0_alias,@"STO_CUDA_RESERVED_SHARED STV_DEFAULT"
__nv_reservedSMEM_offset_0_alias:
	.zero		0
	.zero		64


//--------------------- .nv.constant0._Z18print_gloabl_id_2dv --------------------------
	.section	.nv.constant0._Z18print_gloabl_id_2dv,"a",@progbits
	.sectionflags	@""
	.align	4
.nv.constant0._Z18print_gloabl_id_2dv:
	.zero		896


//--------------------- SYMBOLS --------------------------

	.type		.nv.reservedSmem.offset0,@object
	.size		.nv.reservedSmem.offset0,0x4
	.type		vprintf,@function
